	.headerflags	@"EF_CUDA_TEXMODE_UNIFIED EF_CUDA_64BIT_ADDRESS EF_CUDA_ACCELERATORS EF_CUDA_SM90 EF_CUDA_VIRTUAL_SM(EF_CUDA_SM90)"
	.elftype	@"ET_EXEC"


//--------------------- .nv.info                  --------------------------
	.section	.nv.info,"",@"SHT_CUDA_INFO"
	.align	4


	//----- nvinfo : EIATTR_REGCOUNT
	.align		4
        /*0000*/ 	.byte	0x04, 0x2f
        /*0002*/ 	.short	(.L_3 - .L_2)
	.align		4
.L_2:
        /*0004*/ 	.word	index@(triton_poi_fused__native_batch_norm_legit_no_training_convolution_relu_0)
        /*0008*/ 	.word	0x00000013


	//----- nvinfo : EIATTR_MIN_STACK_SIZE
	.align		4
.L_3:
        /*000c*/ 	.byte	0x04, 0x12
        /*000e*/ 	.short	(.L_5 - .L_4)
	.align		4
.L_4:
        /*0010*/ 	.word	index@(triton_poi_fused__native_batch_norm_legit_no_training_convolution_relu_0)
        /*0014*/ 	.word	0x00000000


	//----- nvinfo : EIATTR_FRAME_SIZE
	.align		4
.L_5:
        /*0018*/ 	.byte	0x04, 0x11
        /*001a*/ 	.short	(.L_7 - .L_6)
	.align		4
.L_6:
        /*001c*/ 	.word	index@(triton_poi_fused__native_batch_norm_legit_no_training_convolution_relu_0)
        /*0020*/ 	.word	0x00000000


	//----- nvinfo : EIATTR_MIN_STACK_SIZE
	.align		4
.L_7:
        /*0024*/ 	.byte	0x04, 0x12
        /*0026*/ 	.short	(.L_9 - .L_8)
	.align		4
.L_8:
        /*0028*/ 	.word	index@(triton_poi_fused__native_batch_norm_legit_no_training_convolution_relu_0)
        /*002c*/ 	.word	0x00000000
.L_9:


//--------------------- .nv.info.triton_poi_fused__native_batch_norm_legit_no_training_convolution_relu_0 --------------------------
	.section	.nv.info.triton_poi_fused__native_batch_norm_legit_no_training_convolution_relu_0,"",@"SHT_CUDA_INFO"
	.sectionflags	@""
	.align	4


	//----- nvinfo : EIATTR_CUDA_API_VERSION
	.align		4
        /*0000*/ 	.byte	0x04, 0x37
        /*0002*/ 	.short	(.L_11 - .L_10)
.L_10:
        /*0004*/ 	.word	0x0000007c


	//----- nvinfo : EIATTR_KPARAM_INFO
	.align		4
.L_11:
        /*0008*/ 	.byte	0x04, 0x17
        /*000a*/ 	.short	(.L_13 - .L_12)
.L_12:
        /*000c*/ 	.word	0x00000000
        /*0010*/ 	.short	0x0007
        /*0012*/ 	.short	0x0038
        /*0014*/ 	.byte	0x00, 0xf0, 0x11, 0x00


	//----- nvinfo : EIATTR_KPARAM_INFO
	.align		4
.L_13:
        /*0018*/ 	.byte	0x04, 0x17
        /*001a*/ 	.short	(.L_15 - .L_14)
.L_14:
        /*001c*/ 	.word	0x00000000
        /*0020*/ 	.short	0x0006
        /*0022*/ 	.short	0x0030
        /*0024*/ 	.byte	0x00, 0xf4, 0x21, 0x00


	//----- nvinfo : EIATTR_KPARAM_INFO
	.align		4
.L_15:
        /*0028*/ 	.byte	0x04, 0x17
        /*002a*/ 	.short	(.L_17 - .L_16)
.L_16:
        /*002c*/ 	.word	0x00000000
        /*0030*/ 	.short	0x0005
        /*0032*/ 	.short	0x0028
        /*0034*/ 	.byte	0x00, 0xf4, 0x21, 0x00


	//----- nvinfo : EIATTR_KPARAM_INFO
	.align		4
.L_17:
        /*0038*/ 	.byte	0x04, 0x17
        /*003a*/ 	.short	(.L_19 - .L_18)
.L_18:
        /*003c*/ 	.word	0x00000000
        /*0040*/ 	.short	0x0004
        /*0042*/ 	.short	0x0020
        /*0044*/ 	.byte	0x00, 0xf4, 0x21, 0x00


	//----- nvinfo : EIATTR_KPARAM_INFO
	.align		4
.L_19:
        /*0048*/ 	.byte	0x04, 0x17
        /*004a*/ 	.short	(.L_21 - .L_20)
.L_20:
        /*004c*/ 	.word	0x00000000
        /*0050*/ 	.short	0x0003
        /*0052*/ 	.short	0x0018
        /*0054*/ 	.byte	0x00, 0xf4, 0x21, 0x00


	//----- nvinfo : EIATTR_KPARAM_INFO
	.align		4
.L_21:
        /*0058*/ 	.byte	0x04, 0x17
        /*005a*/ 	.short	(.L_23 - .L_22)
.L_22:
        /*005c*/ 	.word	0x00000000
        /*0060*/ 	.short	0x0002
        /*0062*/ 	.short	0x0010
        /*0064*/ 	.byte	0x00, 0xf4, 0x21, 0x00


	//----- nvinfo : EIATTR_KPARAM_INFO
	.align		4
.L_23:
        /*0068*/ 	.byte	0x04, 0x17
        /*006a*/ 	.short	(.L_25 - .L_24)
.L_24:
        /*006c*/ 	.word	0x00000000
        /*0070*/ 	.short	0x0001
        /*0072*/ 	.short	0x0008
        /*0074*/ 	.byte	0x00, 0xf4, 0x21, 0x00


	//----- nvinfo : EIATTR_KPARAM_INFO
	.align		4
.L_25:
        /*0078*/ 	.byte	0x04, 0x17
        /*007a*/ 	.short	(.L_27 - .L_26)
.L_26:
        /*007c*/ 	.word	0x00000000
        /*0080*/ 	.short	0x0000
        /*0082*/ 	.short	0x0000
        /*0084*/ 	.byte	0x00, 0xf4, 0x21, 0x00


	//----- nvinfo : EIATTR_SPARSE_MMA_MASK
	.align		4
.L_27:
        /*0088*/ 	.byte	0x03, 0x50
        /*008a*/ 	.short	0x0000


	//----- nvinfo : EIATTR_MAXREG_COUNT
	.align		4
        /*008c*/ 	.byte	0x03, 0x1b
        /*008e*/ 	.short	0x00ff


	//----- nvinfo : EIATTR_EXIT_INSTR_OFFSETS
	.align		4
        /*0090*/ 	.byte	0x04, 0x1c
        /*0092*/ 	.short	(.L_29 - .L_28)


	//   ....[0]....
.L_28:
        /*0094*/ 	.word	0x00000350


	//----- nvinfo : EIATTR_REQNTID
	.align		4
.L_29:
        /*0098*/ 	.byte	0x04, 0x10
        /*009a*/ 	.short	(.L_31 - .L_30)
.L_30:
        /*009c*/ 	.word	0x00000080
        /*00a0*/ 	.word	0x00000001
        /*00a4*/ 	.word	0x00000001


	//----- nvinfo : EIATTR_CBANK_PARAM_SIZE
	.align		4
.L_31:
        /*00a8*/ 	.byte	0x03, 0x19
        /*00aa*/ 	.short	0x003c


	//----- nvinfo : EIATTR_PARAM_CBANK
	.align		4
        /*00ac*/ 	.byte	0x04, 0x0a
        /*00ae*/ 	.short	(.L_33 - .L_32)
	.align		4
.L_32:
        /*00b0*/ 	.word	index@(.nv.constant0.triton_poi_fused__native_batch_norm_legit_no_training_convolution_relu_0)
        /*00b4*/ 	.short	0x0210
        /*00b6*/ 	.short	0x003c


	//----- nvinfo : EIATTR_SW_WAR
	.align		4
.L_33:
        /*00b8*/ 	.byte	0x04, 0x36
        /*00ba*/ 	.short	(.L_35 - .L_34)
.L_34:
        /*00bc*/ 	.word	0x00000008
.L_35:


//--------------------- .nv.callgraph             --------------------------
	.section	.nv.callgraph,"",@"SHT_CUDA_CALLGRAPH"
	.align	4
	.sectionentsize	8
	.align		4
        /*0000*/ 	.word	0x00000000
	.align		4
        /*0004*/ 	.word	0xffffffff
	.align		4
        /*0008*/ 	.word	0x00000000
	.align		4
        /*000c*/ 	.word	0xfffffffe
	.align		4
        /*0010*/ 	.word	0x00000000
	.align		4
        /*0014*/ 	.word	0xfffffffd
	.align		4
        /*0018*/ 	.word	0x00000000
	.align		4
        /*001c*/ 	.word	0xfffffffc


//--------------------- .nv.constant4             --------------------------
	.section	.nv.constant4,"a",@progbits
	.align	8
	.align		8
.nv.constant4:
        /*0000*/ 	.dword	_$_str
	.align		8
        /*0008*/ 	.dword	_$_str_$_2


//--------------------- .text.triton_poi_fused__native_batch_norm_legit_no_training_convolution_relu_0 --------------------------
	.section	.text.triton_poi_fused__native_batch_norm_legit_no_training_convolution_relu_0,"ax",@progbits
	.align	128
        .global         triton_poi_fused__native_batch_norm_legit_no_training_convolution_relu_0
        .type           triton_poi_fused__native_batch_norm_legit_no_training_convolution_relu_0,@function
        .size           triton_poi_fused__native_batch_norm_legit_no_training_convolution_relu_0,(.L_x_1 - triton_poi_fused__native_batch_norm_legit_no_training_convolution_relu_0)
        .other          triton_poi_fused__native_batch_norm_legit_no_training_convolution_relu_0,@"STO_CUDA_ENTRY STV_DEFAULT"
triton_poi_fused__native_batch_norm_legit_no_training_convolution_relu_0:
.text.triton_poi_fused__native_batch_norm_legit_no_training_convolution_relu_0:
[----:B------:R-:W-:Y:S01]  /*0000*/  LDC R1, c[0x0][0x28] ;  /* 0x00000a00ff017b82 */ /* 0x000fe20000000800 */
[----:B------:R-:W1:Y:S07]  /*0010*/  S2R R0, SR_TID.X ;  /* 0x0000000000007919 */ /* 0x000e6e0000002100 */
[----:B------:R-:W2:Y:S01]  /*0020*/  LDC.64 R10, c[0x0][0x228] ;  /* 0x00008a00ff0a7b82 */ /* 0x000ea20000000a00 */
[----:B------:R-:W-:Y:S01]  /*0030*/  ULDC.64 UR4, c[0x0][0x208] ;  /* 0x0000820000047ab9 */ /* 0x000fe20000000a00 */
[----:B------:R-:W3:Y:S06]  /*0040*/  S2R R3, SR_CTAID.X ;  /* 0x0000000000037919 */ /* 0x000eec0000002500 */
[----:B------:R-:W4:Y:S08]  /*0050*/  LDC.64 R6, c[0x0][0x218] ;  /* 0x00008600ff067b82 */ /* 0x000f300000000a00 */
[----:B------:R-:W5:Y:S08]  /*0060*/  LDC.64 R8, c[0x0][0x220] ;  /* 0x00008800ff087b82 */ /* 0x000f700000000a00 */
[----:B------:R-:W5:Y:S01]  /*0070*/  LDC.64 R12, c[0x0][0x230] ;  /* 0x00008c00ff0c7b82 */ /* 0x000f620000000a00 */
[----:B-1----:R-:W-:-:S07]  /*0080*/  LOP3.LUT R0, R0, 0x7f, RZ, 0xc0, !PT ;  /* 0x0000007f00007812 */ /* 0x002fce00078ec0ff */
[----:B------:R-:W1:Y:S01]  /*0090*/  LDC.64 R4, c[0x0][0x238] ;  /* 0x00008e00ff047b82 */ /* 0x000e620000000a00 */
[----:B---3--:R-:W-:Y:S02]  /*00a0*/  SHF.R.S32.HI R2, RZ, 0x18, R3 ;  /* 0x00000018ff027819 */ /* 0x008fe40000011403 */
[----:B------:R-:W-:Y:S02]  /*00b0*/  LEA R0, R3, R0, 0x7 ;  /* 0x0000000003007211 */ /* 0x000fe400078e38ff */
[----:B------:R-:W-:-:S04]  /*00c0*/  SGXT R3, R2, 0x1 ;  /* 0x000000010203781a */ /* 0x000fc80000000200 */
[----:B------:R-:W-:-:S04]  /*00d0*/  LEA.HI R3, R3, R0, RZ, 0x4 ;  /* 0x0000000003037211 */ /* 0x000fc800078f20ff */
[--C-:B------:R-:W-:Y:S02]  /*00e0*/  SHF.R.S32.HI R2, RZ, 0x4, R3.reuse ;  /* 0x00000004ff027819 */ /* 0x100fe40000011403 */
[----:B------:R-:W-:-:S04]  /*00f0*/  SHF.R.S32.HI R3, RZ, 0x1f, R3 ;  /* 0x0000001fff037819 */ /* 0x000fc80000011403 */
[----:B------:R-:W-:-:S04]  /*0100*/  LEA.HI R3, R3, R2, RZ, 0x9 ;  /* 0x0000000203037211 */ /* 0x000fc800078f48ff */
[----:B------:R-:W-:-:S04]  /*0110*/  LOP3.LUT R3, R3, 0xfffffe00, RZ, 0xc0, !PT ;  /* 0xfffffe0003037812 */ /* 0x000fc800078ec0ff */
[----:B------:R-:W-:Y:S02]  /*0120*/  IADD3 R15, R2, -R3, RZ ;  /* 0x80000003020f7210 */ /* 0x000fe40007ffe0ff */
[----:B------:R-:W3:Y:S03]  /*0130*/  LDC.64 R2, c[0x0][0x210] ;  /* 0x00008400ff027b82 */ /* 0x000ee60000000a00 */
[----:B--2---:R-:W-:-:S05]  /*0140*/  IMAD.WIDE R10, R15, 0x4, R10 ;  /* 0x000000040f0a7825 */ /* 0x004fca00078e020a */
[----:B------:R2:W2:Y:S01]  /*0150*/  LDG.E.EL R16, desc[UR4][R10.64] ;  /* 0x000000040a107981 */ /* 0x0004a2000c2e1900 */
[----:B----4-:R-:W-:-:S04]  /*0160*/  IMAD.WIDE R6, R15, 0x4, R6 ;  /* 0x000000040f067825 */ /* 0x010fc800078e0206 */
[C---:B-----5:R-:W-:Y:S02]  /*0170*/  IMAD.WIDE R8, R15.reuse, 0x4, R8 ;  /* 0x000000040f087825 */ /* 0x060fe400078e0208 */
[----:B------:R4:W5:Y:S02]  /*0180*/  LDG.E.EL R7, desc[UR4][R6.64] ;  /* 0x0000000406077981 */ /* 0x000964000c2e1900 */
[----:B---3--:R-:W-:Y:S02]  /*0190*/  IMAD.WIDE R2, R0, 0x4, R2 ;  /* 0x0000000400027825 */ /* 0x008fe400078e0202 */
[----:B------:R-:W3:Y:S04]  /*01a0*/  LDG.E.EL R8, desc[UR4][R8.64] ;  /* 0x0000000408087981 */ /* 0x000ee8000c2e1900 */
[----:B------:R-:W5:Y:S01]  /*01b0*/  LDG.E R14, desc[UR4][R2.64] ;  /* 0x00000004020e7981 */ /* 0x000f62000c1e1900 */
[----:B0-2---:R-:W-:-:S04]  /*01c0*/  IMAD.WIDE R10, R15, 0x4, R12 ;  /* 0x000000040f0a7825 */ /* 0x005fc800078e020c */
[----:B-1----:R-:W-:Y:S02]  /*01d0*/  IMAD.WIDE R12, R15, 0x4, R4 ;  /* 0x000000040f0c7825 */ /* 0x002fe400078e0204 */
[----:B------:R-:W2:Y:S01]  /*01e0*/  LDG.E.EL R10, desc[UR4][R10.64] ;  /* 0x000000040a0a7981 */ /* 0x000ea2000c2e1900 */
[----:B----4-:R-:W-:Y:S01]  /*01f0*/  HFMA2.MMA R6, -RZ, RZ, 1.625, 0 ;  /* 0x3e800000ff067435 */ /* 0x010fe200000001ff */
[----:B------:R-:W0:Y:S02]  /*0200*/  LDC.64 R4, c[0x0][0x240] ;  /* 0x00009000ff047b82 */ /* 0x000e240000000a00 */
[----:B------:R-:W2:Y:S01]  /*0210*/  LDG.E.EL R13, desc[UR4][R12.64] ;  /* 0x000000040c0d7981 */ /* 0x000ea2000c2e1900 */
[----:B0-----:R-:W-:-:S04]  /*0220*/  IMAD.WIDE R4, R0, 0x4, R4 ;  /* 0x0000000400047825 */ /* 0x001fc800078e0204 */
[----:B------:R-:W-:-:S04]  /*0230*/  FADD R16, R16, 9.9999997473787516356e-06 ;  /* 0x3727c5ac10107421 */ /* 0x000fc80000000000 */
[----:B------:R-:W0:Y:S02]  /*0240*/  MUFU.SQRT R15, R16 ;  /* 0x00000010000f7308 */ /* 0x000e240000002000 */
[C---:B0-----:R-:W-:Y:S02]  /*0250*/  FSETP.GT.AND P0, PT, R15.reuse, 8.50705917302346158658e+37, PT ;  /* 0x7e8000000f00780b */ /* 0x041fe40003f04000 */
[----:B------:R-:W-:-:S11]  /*0260*/  FSETP.GEU.AND P1, PT, R15, 1.175494350822287508e-38, PT ;  /* 0x008000000f00780b */ /* 0x000fd60003f2e000 */
[----:B------:R-:W-:-:S04]  /*0270*/  @P0 FMUL R15, R15, 0.25 ;  /* 0x3e8000000f0f0820 */ /* 0x000fc80000400000 */
[----:B------:R-:W-:-:S06]  /*0280*/  @!P1 FMUL R15, R15, 16777216 ;  /* 0x4b8000000f0f9820 */ /* 0x000fcc0000400000 */
[----:B------:R-:W0:Y:S01]  /*0290*/  MUFU.RCP R15, R15 ;  /* 0x0000000f000f7308 */ /* 0x000e220000001000 */
[----:B------:R-:W-:Y:S01]  /*02a0*/  FSEL R6, R6, 1, P0 ;  /* 0x3f80000006067808 */ /* 0x000fe20000000000 */
[----:B-----5:R-:W-:-:S04]  /*02b0*/  FADD R7, R14, R7 ;  /* 0x000000070e077221 */ /* 0x020fc80000000000 */
[----:B------:R-:W-:Y:S01]  /*02c0*/  @!P1 FMUL R6, R6, 16777216 ;  /* 0x4b80000006069820 */ /* 0x000fe20000400000 */
[----:B---3--:R-:W-:-:S03]  /*02d0*/  FADD R8, -R8, R7 ;  /* 0x0000000708087221 */ /* 0x008fc60000000100 */
[----:B0-----:R-:W-:-:S04]  /*02e0*/  FMUL R9, R15, R6 ;  /* 0x000000060f097220 */ /* 0x001fc80000400000 */
[----:B------:R-:W-:-:S04]  /*02f0*/  FMUL R8, R8, R9 ;  /* 0x0000000908087220 */ /* 0x000fc80000400000 */
[----:B--2---:R-:W-:-:S05]  /*0300*/  FFMA R8, R10, R8, R13 ;  /* 0x000000080a087223 */ /* 0x004fca000000000d */
[----:B------:R-:W-:-:S04]  /*0310*/  FSETP.GEU.AND P0, PT, R8, RZ, PT ;  /* 0x000000ff0800720b */ /* 0x000fc80003f0e000 */
[----:B------:R-:W-:Y:S01]  /*0320*/  FSEL R9, R8, RZ, P0 ;  /* 0x000000ff08097208 */ /* 0x000fe20000000000 */
[----:B------:R-:W-:Y:S04]  /*0330*/  STG.E desc[UR4][R2.64], R7 ;  /* 0x0000000702007986 */ /* 0x000fe8000c101904 */
[----:B------:R-:W-:Y:S01]  /*0340*/  STG.E desc[UR4][R4.64], R9 ;  /* 0x0000000904007986 */ /* 0x000fe2000c101904 */
[----:B------:R-:W-:Y:S05]  /*0350*/  EXIT ;  /* 0x000000000000794d */ /* 0x000fea0003800000 */
.L_x_0:
[----:B------:R-:W-:-:S00]  /*0360*/  BRA `(.L_x_0) ;  /* 0xfffffffc00fc7947 */ /* 0x000fc0000383ffff */
[----:B------:R-:W-:-:S00]  /*0370*/  NOP ;  /* 0x0000000000007918 */ /* 0x000fc00000000000 */
        /* <DEDUP_REMOVED lines=8> */
.L_x_1:


//--------------------- .nv.global.init           --------------------------
	.section	.nv.global.init,"aw",@progbits
.nv.global.init:
	.type		_$_str,@object
	.size		_$_str,(_$_str_$_2 - _$_str)
_$_str:
        /*0000*/ 	.byte	0x5f, 0x5f, 0x43, 0x55, 0x44, 0x41, 0x5f, 0x46, 0x54, 0x5a, 0x00
	.type		_$_str_$_2,@object
	.size		_$_str_$_2,(.L_1 - _$_str_$_2)
_$_str_$_2:
        /*000b*/ 	.byte	0x5f, 0x5f, 0x43, 0x55, 0x44, 0x41, 0x5f, 0x50, 0x52, 0x45, 0x43, 0x5f, 0x53, 0x51, 0x52, 0x54
        /*001b*/ 	.byte	0x00
.L_1:


//--------------------- .nv.constant0.triton_poi_fused__native_batch_norm_legit_no_training_convolution_relu_0 --------------------------
	.section	.nv.constant0.triton_poi_fused__native_batch_norm_legit_no_training_convolution_relu_0,"a",@progbits
	.sectionflags	@""
	.align	4
.nv.constant0.triton_poi_fused__native_batch_norm_legit_no_training_convolution_relu_0:
	.zero		588
